//
// Generated by NVIDIA NVVM Compiler
//
// Compiler Build ID: CL-36424714
// Cuda compilation tools, release 13.0, V13.0.88
// Based on NVVM 20.0.0
//

.version 9.0
.target sm_100
.address_size 64

	// .globl	_Z6matAddiPKfS0_Pf

.visible .entry _Z6matAddiPKfS0_Pf(
	.param .u32 _Z6matAddiPKfS0_Pf_param_0,
	.param .u64 .ptr .align 1 _Z6matAddiPKfS0_Pf_param_1,
	.param .u64 .ptr .align 1 _Z6matAddiPKfS0_Pf_param_2,
	.param .u64 .ptr .align 1 _Z6matAddiPKfS0_Pf_param_3
)
{
	.reg .pred 	%p<2>;
	.reg .b32 	%r<14>;
	.reg .b32 	%f<4>;
	.reg .b64 	%rd<11>;

	ld.param.u32 	%r4, [_Z6matAddiPKfS0_Pf_param_0];
	ld.param.u64 	%rd1, [_Z6matAddiPKfS0_Pf_param_1];
	ld.param.u64 	%rd2, [_Z6matAddiPKfS0_Pf_param_2];
	ld.param.u64 	%rd3, [_Z6matAddiPKfS0_Pf_param_3];
	mov.u32 	%r5, %ctaid.x;
	mov.u32 	%r6, %ntid.x;
	mov.u32 	%r7, %tid.x;
	mad.lo.s32 	%r1, %r5, %r6, %r7;
	mov.u32 	%r8, %ctaid.y;
	mov.u32 	%r9, %ntid.y;
	mov.u32 	%r10, %tid.y;
	mad.lo.s32 	%r11, %r8, %r9, %r10;
	max.s32 	%r12, %r1, %r11;
	setp.ge.s32 	%p1, %r12, %r4;
	@%p1 bra 	$L__BB0_2;
	cvta.to.global.u64 	%rd4, %rd1;
	cvta.to.global.u64 	%rd5, %rd2;
	cvta.to.global.u64 	%rd6, %rd3;
	mad.lo.s32 	%r13, %r11, %r4, %r1;
	mul.wide.s32 	%rd7, %r13, 4;
	add.s64 	%rd8, %rd4, %rd7;
	ld.global.f32 	%f1, [%rd8];
	add.s64 	%rd9, %rd5, %rd7;
	ld.global.f32 	%f2, [%rd9];
	add.f32 	%f3, %f1, %f2;
	add.s64 	%rd10, %rd6, %rd7;
	st.global.f32 	[%rd10], %f3;
$L__BB0_2:
	ret;

}


// ===== COMPILED SASS (sm_100) =====

	.target	sm_100

	.elftype	@"ET_EXEC"


//--------------------- .note.nv.tkinfo           --------------------------
	.section	.note.nv.tkinfo,"",@"SHT_NOTE"
	.sectionflags	@"SHF_NOTE_NV_TKINFO"
	.tkinfo
        /*0018*/ 	.word	0x00000002
        /*0030*/ 	.string	""
        /*0030*/ 	.string	"ptxas"
        /*0030*/ 	.string	"Cuda compilation tools, release 13.0, V13.0.88"
        /*0030*/ 	.string	"Build cuda_13.0.r13.0/compiler.36424714_0"
        /*0030*/ 	.string	"-arch sm_100 -m 64 "



//--------------------- .note.nv.cuinfo           --------------------------
	.section	.note.nv.cuinfo,"",@"SHT_NOTE"
	.sectionflags	@"SHF_NOTE_NV_CUINFO"
        /*0018*/ 	.short	0x0002
        /*001a*/ 	.short	0x0064
        /*001c*/ 	.short	0x0082
	.zero		2


//--------------------- .nv.info                  --------------------------
	.section	.nv.info,"",@"SHT_CUDA_INFO"
	.align	4


	//----- nvinfo : EIATTR_REGCOUNT
	.align		4
        /*0000*/ 	.byte	0x04, 0x2f
        /*0002*/ 	.short	(.L_1 - .L_0)
	.align		4
.L_0:
        /*0004*/ 	.word	index@(_Z6matAddiPKfS0_Pf)
        /*0008*/ 	.word	0x0000000c


	//----- nvinfo : EIATTR_FRAME_SIZE
	.align		4
.L_1:
        /*000c*/ 	.byte	0x04, 0x11
        /*000e*/ 	.short	(.L_3 - .L_2)
	.align		4
.L_2:
        /*0010*/ 	.word	index@(_Z6matAddiPKfS0_Pf)
        /*0014*/ 	.word	0x00000000


	//----- nvinfo : EIATTR_MIN_STACK_SIZE
	.align		4
.L_3:
        /*0018*/ 	.byte	0x04, 0x12
        /*001a*/ 	.short	(.L_5 - .L_4)
	.align		4
.L_4:
        /*001c*/ 	.word	index@(_Z6matAddiPKfS0_Pf)
        /*0020*/ 	.word	0x00000000
.L_5:


//--------------------- .nv.compat                --------------------------
	.section	.nv.compat,"",@"SHT_CUDA_COMPAT_INFO"
	.align	4
        /*0000*/ 	.byte	0x02, 0x09, 0x00, 0x00, 0x02, 0x02, 0x01, 0x00, 0x02, 0x05, 0x05, 0x00, 0x03, 0x07, 0x01, 0x01
        /*0010*/ 	.byte	0x02, 0x03, 0x00, 0x00, 0x02, 0x06, 0x01, 0x00, 0x04, 0x0b, 0x08, 0x00, 0x09, 0x00, 0x00, 0x00
        /*0020*/ 	.byte	0x00, 0x00, 0x00, 0x00


//--------------------- .nv.info._Z6matAddiPKfS0_Pf --------------------------
	.section	.nv.info._Z6matAddiPKfS0_Pf,"",@"SHT_CUDA_INFO"
	.sectionflags	@""
	.align	4


	//----- nvinfo : EIATTR_CUDA_API_VERSION
	.align		4
        /*0000*/ 	.byte	0x04, 0x37
        /*0002*/ 	.short	(.L_7 - .L_6)
.L_6:
        /*0004*/ 	.word	0x00000082


	//----- nvinfo : EIATTR_KPARAM_INFO
	.align		4
.L_7:
        /*0008*/ 	.byte	0x04, 0x17
        /*000a*/ 	.short	(.L_9 - .L_8)
.L_8:
        /*000c*/ 	.word	0x00000000
        /*0010*/ 	.short	0x0003
        /*0012*/ 	.short	0x0018
        /*0014*/ 	.byte	0x00, 0xf5, 0x21, 0x00


	//----- nvinfo : EIATTR_KPARAM_INFO
	.align		4
.L_9:
        /*0018*/ 	.byte	0x04, 0x17
        /*001a*/ 	.short	(.L_11 - .L_10)
.L_10:
        /*001c*/ 	.word	0x00000000
        /*0020*/ 	.short	0x0002
        /*0022*/ 	.short	0x0010
        /*0024*/ 	.byte	0x00, 0xf5, 0x21, 0x00


	//----- nvinfo : EIATTR_KPARAM_INFO
	.align		4
.L_11:
        /*0028*/ 	.byte	0x04, 0x17
        /*002a*/ 	.short	(.L_13 - .L_12)
.L_12:
        /*002c*/ 	.word	0x00000000
        /*0030*/ 	.short	0x0001
        /*0032*/ 	.short	0x0008
        /*0034*/ 	.byte	0x00, 0xf5, 0x21, 0x00


	//----- nvinfo : EIATTR_KPARAM_INFO
	.align		4
.L_13:
        /*0038*/ 	.byte	0x04, 0x17
        /*003a*/ 	.short	(.L_15 - .L_14)
.L_14:
        /*003c*/ 	.word	0x00000000
        /*0040*/ 	.short	0x0000
        /*0042*/ 	.short	0x0000
        /*0044*/ 	.byte	0x00, 0xf0, 0x11, 0x00


	//----- nvinfo : EIATTR_SPARSE_MMA_MASK
	.align		4
.L_15:
        /*0048*/ 	.byte	0x03, 0x50
        /*004a*/ 	.short	0x0000


	//----- nvinfo : EIATTR_MAXREG_COUNT
	.align		4
        /*004c*/ 	.byte	0x03, 0x1b
        /*004e*/ 	.short	0x00ff


	//----- nvinfo : EIATTR_MERCURY_ISA_VERSION
	.align		4
        /*0050*/ 	.byte	0x03, 0x5f
        /*0052*/ 	.short	0x0101


	//----- nvinfo : EIATTR_VRC_CTA_INIT_COUNT
	.align		4
        /*0054*/ 	.byte	0x02, 0x4a
	.zero		1
	.zero		1


	//----- nvinfo : EIATTR_EXIT_INSTR_OFFSETS
	.align		4
        /*0058*/ 	.byte	0x04, 0x1c
        /*005a*/ 	.short	(.L_17 - .L_16)


	//   ....[0]....
.L_16:
        /*005c*/ 	.word	0x000000c0


	//   ....[1]....
        /*0060*/ 	.word	0x00000190


	//----- nvinfo : EIATTR_CBANK_PARAM_SIZE
	.align		4
.L_17:
        /*0064*/ 	.byte	0x03, 0x19
        /*0066*/ 	.short	0x0020


	//----- nvinfo : EIATTR_PARAM_CBANK
	.align		4
        /*0068*/ 	.byte	0x04, 0x0a
        /*006a*/ 	.short	(.L_19 - .L_18)
	.align		4
.L_18:
        /*006c*/ 	.word	index@(.nv.constant0._Z6matAddiPKfS0_Pf)
        /*0070*/ 	.short	0x0380
        /*0072*/ 	.short	0x0020


	//----- nvinfo : EIATTR_SW_WAR
	.align		4
.L_19:
        /*0074*/ 	.byte	0x04, 0x36
        /*0076*/ 	.short	(.L_21 - .L_20)
.L_20:
        /*0078*/ 	.word	0x00000008
.L_21:


//--------------------- .nv.callgraph             --------------------------
	.section	.nv.callgraph,"",@"SHT_CUDA_CALLGRAPH"
	.align	4
	.sectionentsize	8
	.align		4
        /*0000*/ 	.word	0x00000000
	.align		4
        /*0004*/ 	.word	0xffffffff
	.align		4
        /*0008*/ 	.word	0x00000000
	.align		4
        /*000c*/ 	.word	0xfffffffe
	.align		4
        /*0010*/ 	.word	0x00000000
	.align		4
        /*0014*/ 	.word	0xfffffffd
	.align		4
        /*0018*/ 	.word	0x00000000
	.align		4
        /*001c*/ 	.word	0xfffffffc


//--------------------- .text._Z6matAddiPKfS0_Pf  --------------------------
	.section	.text._Z6matAddiPKfS0_Pf,"ax",@progbits
	.align	128
        .global         _Z6matAddiPKfS0_Pf
        .type           _Z6matAddiPKfS0_Pf,@function
        .size           _Z6matAddiPKfS0_Pf,(.L_x_1 - _Z6matAddiPKfS0_Pf)
        .other          _Z6matAddiPKfS0_Pf,@"STO_CUDA_ENTRY STV_DEFAULT"
_Z6matAddiPKfS0_Pf:
.text._Z6matAddiPKfS0_Pf:
[----:B------:R-:W-:Y:S01]  /*0000*/  LDC R1, c[0x0][0x37c] ;  /* 0x0000df00ff017b82 */ /* 0x000fe20000000800 */
[----:B------:R-:W0:Y:S07]  /*0010*/  S2R R3, SR_TID.X ;  /* 0x0000000000037919 */ /* 0x000e2e0000002100 */
[----:B------:R-:W0:Y:S01]  /*0020*/  LDC R0, c[0x0][0x360] ;  /* 0x0000d800ff007b82 */ /* 0x000e220000000800 */
[----:B------:R-:W1:Y:S01]  /*0030*/  LDCU UR6, c[0x0][0x380] ;  /* 0x00007000ff0677ac */ /* 0x000e620008000800 */
[----:B------:R-:W2:Y:S06]  /*0040*/  S2R R2, SR_TID.Y ;  /* 0x0000000000027919 */ /* 0x000eac0000002200 */
[----:B------:R-:W0:Y:S08]  /*0050*/  S2UR UR4, SR_CTAID.X ;  /* 0x00000000000479c3 */ /* 0x000e300000002500 */
[----:B------:R-:W2:Y:S08]  /*0060*/  S2UR UR5, SR_CTAID.Y ;  /* 0x00000000000579c3 */ /* 0x000eb00000002600 */
[----:B------:R-:W2:Y:S01]  /*0070*/  LDC R7, c[0x0][0x364] ;  /* 0x0000d900ff077b82 */ /* 0x000ea20000000800 */
[----:B0-----:R-:W-:-:S02]  /*0080*/  IMAD R0, R0, UR4, R3 ;  /* 0x0000000400007c24 */ /* 0x001fc4000f8e0203 */
[----:B--2---:R-:W-:-:S05]  /*0090*/  IMAD R7, R7, UR5, R2 ;  /* 0x0000000507077c24 */ /* 0x004fca000f8e0202 */
[----:B------:R-:W-:-:S04]  /*00a0*/  VIMNMX R2, PT, PT, R0, R7, !PT ;  /* 0x0000000700027248 */ /* 0x000fc80007fe0100 */
[----:B-1----:R-:W-:-:S13]  /*00b0*/  ISETP.GE.AND P0, PT, R2, UR6, PT ;  /* 0x0000000602007c0c */ /* 0x002fda000bf06270 */
[----:B------:R-:W-:Y:S05]  /*00c0*/  @P0 EXIT ;  /* 0x000000000000094d */ /* 0x000fea0003800000 */
[----:B------:R-:W0:Y:S01]  /*00d0*/  LDC.64 R2, c[0x0][0x388] ;  /* 0x0000e200ff027b82 */ /* 0x000e220000000a00 */
[----:B------:R-:W1:Y:S01]  /*00e0*/  LDCU.64 UR4, c[0x0][0x358] ;  /* 0x00006b00ff0477ac */ /* 0x000e620008000a00 */
[----:B------:R-:W-:-:S06]  /*00f0*/  IMAD R9, R7, UR6, R0 ;  /* 0x0000000607097c24 */ /* 0x000fcc000f8e0200 */
[----:B------:R-:W2:Y:S08]  /*0100*/  LDC.64 R4, c[0x0][0x390] ;  /* 0x0000e400ff047b82 */ /* 0x000eb00000000a00 */
[----:B------:R-:W3:Y:S01]  /*0110*/  LDC.64 R6, c[0x0][0x398] ;  /* 0x0000e600ff067b82 */ /* 0x000ee20000000a00 */
[----:B0-----:R-:W-:-:S06]  /*0120*/  IMAD.WIDE R2, R9, 0x4, R2 ;  /* 0x0000000409027825 */ /* 0x001fcc00078e0202 */
[----:B-1----:R-:W4:Y:S01]  /*0130*/  LDG.E R2, desc[UR4][R2.64] ;  /* 0x0000000402027981 */ /* 0x002f22000c1e1900 */
[----:B--2---:R-:W-:-:S06]  /*0140*/  IMAD.WIDE R4, R9, 0x4, R4 ;  /* 0x0000000409047825 */ /* 0x004fcc00078e0204 */
[----:B------:R-:W4:Y:S01]  /*0150*/  LDG.E R5, desc[UR4][R4.64] ;  /* 0x0000000404057981 */ /* 0x000f22000c1e1900 */
[----:B---3--:R-:W-:-:S04]  /*0160*/  IMAD.WIDE R6, R9, 0x4, R6 ;  /* 0x0000000409067825 */ /* 0x008fc800078e0206 */
[----:B----4-:R-:W-:-:S05]  /*0170*/  FADD R9, R2, R5 ;  /* 0x0000000502097221 */ /* 0x010fca0000000000 */
[----:B------:R-:W-:Y:S01]  /*0180*/  STG.E desc[UR4][R6.64], R9 ;  /* 0x0000000906007986 */ /* 0x000fe2000c101904 */
[----:B------:R-:W-:Y:S05]  /*0190*/  EXIT ;  /* 0x000000000000794d */ /* 0x000fea0003800000 */
.L_x_0:
[----:B------:R-:W-:-:S00]  /*01a0*/  BRA `(.L_x_0) ;  /* 0xfffffffc00fc7947 */ /* 0x000fc0000383ffff */
[----:B------:R-:W-:-:S00]  /*01b0*/  NOP ;  /* 0x0000000000007918 */ /* 0x000fc00000000000 */
        /* <DEDUP_REMOVED lines=12> */
.L_x_1:


//--------------------- .nv.shared.reserved.0     --------------------------
	.section	.nv.shared.reserved.0,"aw",@nobits
	.weak		__nv_reservedSMEM_offset_0_alias
	.size		__nv_reservedSMEM_offset_0_alias, 0, 64
	.other		__nv_reservedSMEM_offset_0_alias,@"STO_CUDA_RESERVED_SHARED STV_DEFAULT"
__nv_reservedSMEM_offset_0_alias:
	.zero		0
	.zero		64


//--------------------- .nv.constant0._Z6matAddiPKfS0_Pf --------------------------
	.section	.nv.constant0._Z6matAddiPKfS0_Pf,"a",@progbits
	.sectionflags	@""
	.align	4
.nv.constant0._Z6matAddiPKfS0_Pf:
	.zero		928


//--------------------- SYMBOLS --------------------------

	.type		.nv.reservedSmem.offset0,@object
	.size		.nv.reservedSmem.offset0,0x4
